	.headerflags	@"EF_CUDA_TEXMODE_UNIFIED EF_CUDA_64BIT_ADDRESS EF_CUDA_ACCELERATORS EF_CUDA_SM90 EF_CUDA_VIRTUAL_SM(EF_CUDA_SM90)"
	.elftype	@"ET_EXEC"


//--------------------- .nv.info                  --------------------------
	.section	.nv.info,"",@"SHT_CUDA_INFO"
	.align	4


	//----- nvinfo : EIATTR_REGCOUNT
	.align		4
        /*0000*/ 	.byte	0x04, 0x2f
        /*0002*/ 	.short	(.L_3 - .L_2)
	.align		4
.L_2:
        /*0004*/ 	.word	index@(triton_poi_fused__native_batch_norm_legit_no_training_relu_10)
        /*0008*/ 	.word	0x00000012


	//----- nvinfo : EIATTR_MIN_STACK_SIZE
	.align		4
.L_3:
        /*000c*/ 	.byte	0x04, 0x12
        /*000e*/ 	.short	(.L_5 - .L_4)
	.align		4
.L_4:
        /*0010*/ 	.word	index@(triton_poi_fused__native_batch_norm_legit_no_training_relu_10)
        /*0014*/ 	.word	0x00000000


	//----- nvinfo : EIATTR_FRAME_SIZE
	.align		4
.L_5:
        /*0018*/ 	.byte	0x04, 0x11
        /*001a*/ 	.short	(.L_7 - .L_6)
	.align		4
.L_6:
        /*001c*/ 	.word	index@(triton_poi_fused__native_batch_norm_legit_no_training_relu_10)
        /*0020*/ 	.word	0x00000000


	//----- nvinfo : EIATTR_MIN_STACK_SIZE
	.align		4
.L_7:
        /*0024*/ 	.byte	0x04, 0x12
        /*0026*/ 	.short	(.L_9 - .L_8)
	.align		4
.L_8:
        /*0028*/ 	.word	index@(triton_poi_fused__native_batch_norm_legit_no_training_relu_10)
        /*002c*/ 	.word	0x00000000
.L_9:


//--------------------- .nv.info.triton_poi_fused__native_batch_norm_legit_no_training_relu_10 --------------------------
	.section	.nv.info.triton_poi_fused__native_batch_norm_legit_no_training_relu_10,"",@"SHT_CUDA_INFO"
	.sectionflags	@""
	.align	4


	//----- nvinfo : EIATTR_CUDA_API_VERSION
	.align		4
        /*0000*/ 	.byte	0x04, 0x37
        /*0002*/ 	.short	(.L_11 - .L_10)
.L_10:
        /*0004*/ 	.word	0x0000007c


	//----- nvinfo : EIATTR_KPARAM_INFO
	.align		4
.L_11:
        /*0008*/ 	.byte	0x04, 0x17
        /*000a*/ 	.short	(.L_13 - .L_12)
.L_12:
        /*000c*/ 	.word	0x00000000
        /*0010*/ 	.short	0x0006
        /*0012*/ 	.short	0x0030
        /*0014*/ 	.byte	0x00, 0xf0, 0x11, 0x00


	//----- nvinfo : EIATTR_KPARAM_INFO
	.align		4
.L_13:
        /*0018*/ 	.byte	0x04, 0x17
        /*001a*/ 	.short	(.L_15 - .L_14)
.L_14:
        /*001c*/ 	.word	0x00000000
        /*0020*/ 	.short	0x0005
        /*0022*/ 	.short	0x0028
        /*0024*/ 	.byte	0x00, 0xf4, 0x21, 0x00


	//----- nvinfo : EIATTR_KPARAM_INFO
	.align		4
.L_15:
        /*0028*/ 	.byte	0x04, 0x17
        /*002a*/ 	.short	(.L_17 - .L_16)
.L_16:
        /*002c*/ 	.word	0x00000000
        /*0030*/ 	.short	0x0004
        /*0032*/ 	.short	0x0020
        /*0034*/ 	.byte	0x00, 0xf4, 0x21, 0x00


	//----- nvinfo : EIATTR_KPARAM_INFO
	.align		4
.L_17:
        /*0038*/ 	.byte	0x04, 0x17
        /*003a*/ 	.short	(.L_19 - .L_18)
.L_18:
        /*003c*/ 	.word	0x00000000
        /*0040*/ 	.short	0x0003
        /*0042*/ 	.short	0x0018
        /*0044*/ 	.byte	0x00, 0xf4, 0x21, 0x00


	//----- nvinfo : EIATTR_KPARAM_INFO
	.align		4
.L_19:
        /*0048*/ 	.byte	0x04, 0x17
        /*004a*/ 	.short	(.L_21 - .L_20)
.L_20:
        /*004c*/ 	.word	0x00000000
        /*0050*/ 	.short	0x0002
        /*0052*/ 	.short	0x0010
        /*0054*/ 	.byte	0x00, 0xf4, 0x21, 0x00


	//----- nvinfo : EIATTR_KPARAM_INFO
	.align		4
.L_21:
        /*0058*/ 	.byte	0x04, 0x17
        /*005a*/ 	.short	(.L_23 - .L_22)
.L_22:
        /*005c*/ 	.word	0x00000000
        /*0060*/ 	.short	0x0001
        /*0062*/ 	.short	0x0008
        /*0064*/ 	.byte	0x00, 0xf4, 0x21, 0x00


	//----- nvinfo : EIATTR_KPARAM_INFO
	.align		4
.L_23:
        /*0068*/ 	.byte	0x04, 0x17
        /*006a*/ 	.short	(.L_25 - .L_24)
.L_24:
        /*006c*/ 	.word	0x00000000
        /*0070*/ 	.short	0x0000
        /*0072*/ 	.short	0x0000
        /*0074*/ 	.byte	0x00, 0xf4, 0x21, 0x00


	//----- nvinfo : EIATTR_SPARSE_MMA_MASK
	.align		4
.L_25:
        /*0078*/ 	.byte	0x03, 0x50
        /*007a*/ 	.short	0x0000


	//----- nvinfo : EIATTR_MAXREG_COUNT
	.align		4
        /*007c*/ 	.byte	0x03, 0x1b
        /*007e*/ 	.short	0x00ff


	//----- nvinfo : EIATTR_EXIT_INSTR_OFFSETS
	.align		4
        /*0080*/ 	.byte	0x04, 0x1c
        /*0082*/ 	.short	(.L_27 - .L_26)


	//   ....[0]....
.L_26:
        /*0084*/ 	.word	0x000003d0


	//----- nvinfo : EIATTR_REQNTID
	.align		4
.L_27:
        /*0088*/ 	.byte	0x04, 0x10
        /*008a*/ 	.short	(.L_29 - .L_28)
.L_28:
        /*008c*/ 	.word	0x00000080
        /*0090*/ 	.word	0x00000001
        /*0094*/ 	.word	0x00000001


	//----- nvinfo : EIATTR_CBANK_PARAM_SIZE
	.align		4
.L_29:
        /*0098*/ 	.byte	0x03, 0x19
        /*009a*/ 	.short	0x0034


	//----- nvinfo : EIATTR_PARAM_CBANK
	.align		4
        /*009c*/ 	.byte	0x04, 0x0a
        /*009e*/ 	.short	(.L_31 - .L_30)
	.align		4
.L_30:
        /*00a0*/ 	.word	index@(.nv.constant0.triton_poi_fused__native_batch_norm_legit_no_training_relu_10)
        /*00a4*/ 	.short	0x0210
        /*00a6*/ 	.short	0x0034


	//----- nvinfo : EIATTR_SW_WAR
	.align		4
.L_31:
        /*00a8*/ 	.byte	0x04, 0x36
        /*00aa*/ 	.short	(.L_33 - .L_32)
.L_32:
        /*00ac*/ 	.word	0x00000008
.L_33:


//--------------------- .nv.callgraph             --------------------------
	.section	.nv.callgraph,"",@"SHT_CUDA_CALLGRAPH"
	.align	4
	.sectionentsize	8
	.align		4
        /*0000*/ 	.word	0x00000000
	.align		4
        /*0004*/ 	.word	0xffffffff
	.align		4
        /*0008*/ 	.word	0x00000000
	.align		4
        /*000c*/ 	.word	0xfffffffe
	.align		4
        /*0010*/ 	.word	0x00000000
	.align		4
        /*0014*/ 	.word	0xfffffffd
	.align		4
        /*0018*/ 	.word	0x00000000
	.align		4
        /*001c*/ 	.word	0xfffffffc


//--------------------- .nv.constant4             --------------------------
	.section	.nv.constant4,"a",@progbits
	.align	8
	.align		8
.nv.constant4:
        /*0000*/ 	.dword	_$_str
	.align		8
        /*0008*/ 	.dword	_$_str_$_2


//--------------------- .text.triton_poi_fused__native_batch_norm_legit_no_training_relu_10 --------------------------
	.section	.text.triton_poi_fused__native_batch_norm_legit_no_training_relu_10,"ax",@progbits
	.align	128
        .global         triton_poi_fused__native_batch_norm_legit_no_training_relu_10
        .type           triton_poi_fused__native_batch_norm_legit_no_training_relu_10,@function
        .size           triton_poi_fused__native_batch_norm_legit_no_training_relu_10,(.L_x_1 - triton_poi_fused__native_batch_norm_legit_no_training_relu_10)
        .other          triton_poi_fused__native_batch_norm_legit_no_training_relu_10,@"STO_CUDA_ENTRY STV_DEFAULT"
triton_poi_fused__native_batch_norm_legit_no_training_relu_10:
.text.triton_poi_fused__native_batch_norm_legit_no_training_relu_10:
[----:B------:R-:W-:Y:S01]  /*0000*/  LDC R1, c[0x0][0x28] ;  /* 0x00000a00ff017b82 */ /* 0x000fe20000000800 */
[----:B------:R-:W1:Y:S07]  /*0010*/  S2R R0, SR_TID.X ;  /* 0x0000000000007919 */ /* 0x000e6e0000002100 */
[----:B------:R-:W2:Y:S01]  /*0020*/  LDC.64 R2, c[0x0][0x220] ;  /* 0x00008800ff027b82 */ /* 0x000ea20000000a00 */
[----:B------:R-:W-:Y:S01]  /*0030*/  ULDC.64 UR4, c[0x0][0x208] ;  /* 0x0000820000047ab9 */ /* 0x000fe20000000a00 */
[----:B------:R-:W3:Y:S06]  /*0040*/  S2R R7, SR_CTAID.X ;  /* 0x0000000000077919 */ /* 0x000eec0000002500 */
[----:B------:R-:W4:Y:S08]  /*0050*/  LDC.64 R8, c[0x0][0x228] ;  /* 0x00008a00ff087b82 */ /* 0x000f300000000a00 */
[----:B------:R-:W5:Y:S01]  /*0060*/  LDC.64 R10, c[0x0][0x230] ;  /* 0x00008c00ff0a7b82 */ /* 0x000f620000000a00 */
[----:B-1----:R-:W-:-:S02]  /*0070*/  SHF.L.U32 R0, R0, 0x1, RZ ;  /* 0x0000000100007819 */ /* 0x002fc400000006ff */
[----:B---3--:R-:W-:Y:S02]  /*0080*/  SHF.R.S32.HI R5, RZ, 0x17, R7 ;  /* 0x00000017ff057819 */ /* 0x008fe40000011407 */
[----:B------:R-:W-:Y:S02]  /*0090*/  LOP3.LUT R0, R0, 0xfe, RZ, 0xc0, !PT ;  /* 0x000000fe00007812 */ /* 0x000fe400078ec0ff */
[----:B------:R-:W-:Y:S02]  /*00a0*/  SGXT R5, R5, 0x1 ;  /* 0x000000010505781a */ /* 0x000fe40000000200 */
[----:B------:R-:W-:Y:S02]  /*00b0*/  LEA R0, R7, R0, 0x8 ;  /* 0x0000000007007211 */ /* 0x000fe400078e40ff */
[----:B------:R-:W1:Y:S02]  /*00c0*/  LDC.64 R6, c[0x0][0x218] ;  /* 0x00008600ff067b82 */ /* 0x000e640000000a00 */
[----:B------:R-:W-:-:S04]  /*00d0*/  LEA.HI R5, R5, R0, RZ, 0x7 ;  /* 0x0000000005057211 */ /* 0x000fc800078f38ff */
[----:B------:R-:W-:-:S04]  /*00e0*/  LOP3.LUT R5, R5, 0xffffff80, RZ, 0xc0, !PT ;  /* 0xffffff8005057812 */ /* 0x000fc800078ec0ff */
[----:B------:R-:W-:Y:S02]  /*00f0*/  IADD3 R13, R0, -R5, RZ ;  /* 0x80000005000d7210 */ /* 0x000fe40007ffe0ff */
[----:B------:R-:W3:Y:S03]  /*0100*/  LDC.64 R4, c[0x0][0x210] ;  /* 0x00008400ff047b82 */ /* 0x000ee60000000a00 */
[----:B--2---:R-:W-:-:S06]  /*0110*/  IMAD.WIDE R2, R13, 0x4, R2 ;  /* 0x000000040d027825 */ /* 0x004fcc00078e0202 */
[----:B------:R-:W2:Y:S01]  /*0120*/  LDG.E.EL.64 R2, desc[UR4][R2.64] ;  /* 0x0000000402027981 */ /* 0x000ea2000c2e1b00 */
[----:B-1----:R-:W-:-:S04]  /*0130*/  IMAD.WIDE R6, R13, 0x4, R6 ;  /* 0x000000040d067825 */ /* 0x002fc800078e0206 */
[C---:B----4-:R-:W-:Y:S02]  /*0140*/  IMAD.WIDE R8, R13.reuse, 0x4, R8 ;  /* 0x000000040d087825 */ /* 0x050fe400078e0208 */
[----:B------:R-:W4:Y:S02]  /*0150*/  LDG.E.EL.64 R6, desc[UR4][R6.64] ;  /* 0x0000000406067981 */ /* 0x000f24000c2e1b00 */
[----:B-----5:R-:W-:Y:S02]  /*0160*/  IMAD.WIDE R10, R13, 0x4, R10 ;  /* 0x000000040d0a7825 */ /* 0x020fe400078e020a */
[----:B------:R-:W5:Y:S02]  /*0170*/  LDG.E.EL.64 R8, desc[UR4][R8.64] ;  /* 0x0000000408087981 */ /* 0x000f64000c2e1b00 */
[----:B---3--:R-:W-:Y:S02]  /*0180*/  IMAD.WIDE R4, R0, 0x4, R4 ;  /* 0x0000000400047825 */ /* 0x008fe400078e0204 */
[----:B------:R-:W5:Y:S04]  /*0190*/  LDG.E.EL.64 R10, desc[UR4][R10.64] ;  /* 0x000000040a0a7981 */ /* 0x000f68000c2e1b00 */
[----:B------:R-:W4:Y:S01]  /*01a0*/  LDG.E.64 R4, desc[UR4][R4.64] ;  /* 0x0000000404047981 */ /* 0x000f22000c1e1b00 */
[----:B------:R-:W-:Y:S01]  /*01b0*/  HFMA2.MMA R14, -RZ, RZ, 1.625, 0 ;  /* 0x3e800000ff0e7435 */ /* 0x000fe200000001ff */
[----:B--2---:R-:W-:Y:S01]  /*01c0*/  FADD R2, R2, 9.9999997473787516356e-06 ;  /* 0x3727c5ac02027421 */ /* 0x004fe20000000000 */
[----:B------:R-:W-:-:S03]  /*01d0*/  FADD R3, R3, 9.9999997473787516356e-06 ;  /* 0x3727c5ac03037421 */ /* 0x000fc60000000000 */
[----:B------:R-:W1:Y:S08]  /*01e0*/  MUFU.SQRT R12, R2 ;  /* 0x00000002000c7308 */ /* 0x000e700000002000 */
[----:B------:R2:W3:Y:S01]  /*01f0*/  MUFU.SQRT R13, R3 ;  /* 0x00000003000d7308 */ /* 0x0004e20000002000 */
[C---:B-1----:R-:W-:Y:S02]  /*0200*/  FSETP.GT.AND P0, PT, R12.reuse, 8.50705917302346158658e+37, PT ;  /* 0x7e8000000c00780b */ /* 0x042fe40003f04000 */
[----:B------:R-:W-:Y:S01]  /*0210*/  FSETP.GEU.AND P2, PT, R12, 1.175494350822287508e-38, PT ;  /* 0x008000000c00780b */ /* 0x000fe20003f4e000 */
[----:B--2---:R-:W1:Y:S01]  /*0220*/  LDC.64 R2, c[0x0][0x238] ;  /* 0x00008e00ff027b82 */ /* 0x004e620000000a00 */
[----:B---3--:R-:W-:-:S02]  /*0230*/  FSETP.GT.AND P1, PT, R13, 8.50705917302346158658e+37, PT ;  /* 0x7e8000000d00780b */ /* 0x008fc40003f24000 */
[----:B------:R-:W-:-:S07]  /*0240*/  FSETP.GEU.AND P3, PT, R13, 1.175494350822287508e-38, PT ;  /* 0x008000000d00780b */ /* 0x000fce0003f6e000 */
[----:B------:R-:W-:-:S04]  /*0250*/  @P0 FMUL R12, R12, 0.25 ;  /* 0x3e8000000c0c0820 */ /* 0x000fc80000400000 */
[----:B------:R-:W-:Y:S01]  /*0260*/  @!P2 FMUL R12, R12, 16777216 ;  /* 0x4b8000000c0ca820 */ /* 0x000fe20000400000 */
[----:B------:R-:W-:-:S04]  /*0270*/  @P1 FMUL R13, R13, 0.25 ;  /* 0x3e8000000d0d1820 */ /* 0x000fc80000400000 */
[----:B------:R-:W-:Y:S01]  /*0280*/  @!P3 FMUL R13, R13, 16777216 ;  /* 0x4b8000000d0db820 */ /* 0x000fe20000400000 */
[----:B------:R-:W2:Y:S01]  /*0290*/  MUFU.RCP R12, R12 ;  /* 0x0000000c000c7308 */ /* 0x000ea20000001000 */
[----:B------:R-:W-:-:S07]  /*02a0*/  FSEL R15, R14, 1, P0 ;  /* 0x3f8000000e0f7808 */ /* 0x000fce0000000000 */
[----:B------:R-:W3:Y:S01]  /*02b0*/  MUFU.RCP R13, R13 ;  /* 0x0000000d000d7308 */ /* 0x000ee20000001000 */
[----:B------:R-:W-:Y:S01]  /*02c0*/  FSEL R14, R14, 1, P1 ;  /* 0x3f8000000e0e7808 */ /* 0x000fe20000800000 */
[----:B------:R-:W-:-:S04]  /*02d0*/  @!P2 FMUL R15, R15, 16777216 ;  /* 0x4b8000000f0fa820 */ /* 0x000fc80000400000 */
[----:B------:R-:W-:Y:S01]  /*02e0*/  @!P3 FMUL R14, R14, 16777216 ;  /* 0x4b8000000e0eb820 */ /* 0x000fe20000400000 */
[----:B----4-:R-:W-:Y:S01]  /*02f0*/  FADD R5, R5, -R7 ;  /* 0x8000000705057221 */ /* 0x010fe20000000000 */
[----:B------:R-:W-:Y:S01]  /*0300*/  FADD R4, R4, -R6 ;  /* 0x8000000604047221 */ /* 0x000fe20000000000 */
[----:B--2---:R-:W-:Y:S01]  /*0310*/  FMUL R15, R12, R15 ;  /* 0x0000000f0c0f7220 */ /* 0x004fe20000400000 */
[----:B---3--:R-:W-:-:S03]  /*0320*/  FMUL R14, R13, R14 ;  /* 0x0000000e0d0e7220 */ /* 0x008fc60000400000 */
[----:B------:R-:W-:Y:S01]  /*0330*/  FMUL R15, R4, R15 ;  /* 0x0000000f040f7220 */ /* 0x000fe20000400000 */
[----:B------:R-:W-:-:S03]  /*0340*/  FMUL R14, R5, R14 ;  /* 0x0000000e050e7220 */ /* 0x000fc60000400000 */
[----:B-----5:R-:W-:Y:S01]  /*0350*/  FFMA R8, R8, R15, R10 ;  /* 0x0000000f08087223 */ /* 0x020fe2000000000a */
[----:B------:R-:W-:-:S04]  /*0360*/  FFMA R9, R9, R14, R11 ;  /* 0x0000000e09097223 */ /* 0x000fc8000000000b */
[----:B------:R-:W-:Y:S02]  /*0370*/  FSETP.GEU.AND P0, PT, R8, RZ, PT ;  /* 0x000000ff0800720b */ /* 0x000fe40003f0e000 */
[C---:B------:R-:W-:Y:S01]  /*0380*/  FSETP.GEU.AND P1, PT, R9.reuse, RZ, PT ;  /* 0x000000ff0900720b */ /* 0x040fe20003f2e000 */
[----:B-1----:R-:W-:Y:S01]  /*0390*/  IMAD.WIDE R2, R0, 0x4, R2 ;  /* 0x0000000400027825 */ /* 0x002fe200078e0202 */
[----:B------:R-:W-:Y:S02]  /*03a0*/  FSEL R8, R8, RZ, P0 ;  /* 0x000000ff08087208 */ /* 0x000fe40000000000 */
[----:B------:R-:W-:-:S05]  /*03b0*/  FSEL R9, R9, RZ, P1 ;  /* 0x000000ff09097208 */ /* 0x000fca0000800000 */
[----:B------:R-:W-:Y:S01]  /*03c0*/  STG.E.64 desc[UR4][R2.64], R8 ;  /* 0x0000000802007986 */ /* 0x000fe2000c101b04 */
[----:B------:R-:W-:Y:S05]  /*03d0*/  EXIT ;  /* 0x000000000000794d */ /* 0x000fea0003800000 */
.L_x_0:
[----:B------:R-:W-:-:S00]  /*03e0*/  BRA `(.L_x_0) ;  /* 0xfffffffc00fc7947 */ /* 0x000fc0000383ffff */
[----:B------:R-:W-:-:S00]  /*03f0*/  NOP ;  /* 0x0000000000007918 */ /* 0x000fc00000000000 */
        /* <DEDUP_REMOVED lines=8> */
.L_x_1:


//--------------------- .nv.global.init           --------------------------
	.section	.nv.global.init,"aw",@progbits
.nv.global.init:
	.type		_$_str,@object
	.size		_$_str,(_$_str_$_2 - _$_str)
_$_str:
        /*0000*/ 	.byte	0x5f, 0x5f, 0x43, 0x55, 0x44, 0x41, 0x5f, 0x46, 0x54, 0x5a, 0x00
	.type		_$_str_$_2,@object
	.size		_$_str_$_2,(.L_1 - _$_str_$_2)
_$_str_$_2:
        /*000b*/ 	.byte	0x5f, 0x5f, 0x43, 0x55, 0x44, 0x41, 0x5f, 0x50, 0x52, 0x45, 0x43, 0x5f, 0x53, 0x51, 0x52, 0x54
        /*001b*/ 	.byte	0x00
.L_1:


//--------------------- .nv.constant0.triton_poi_fused__native_batch_norm_legit_no_training_relu_10 --------------------------
	.section	.nv.constant0.triton_poi_fused__native_batch_norm_legit_no_training_relu_10,"a",@progbits
	.sectionflags	@""
	.align	4
.nv.constant0.triton_poi_fused__native_batch_norm_legit_no_training_relu_10:
	.zero		580
